	.headerflags	@"EF_CUDA_TEXMODE_UNIFIED EF_CUDA_64BIT_ADDRESS EF_CUDA_ACCELERATORS EF_CUDA_SM90 EF_CUDA_VIRTUAL_SM(EF_CUDA_SM90)"
	.elftype	@"ET_EXEC"


//--------------------- .nv.info                  --------------------------
	.section	.nv.info,"",@"SHT_CUDA_INFO"
	.align	4


	//----- nvinfo : EIATTR_REGCOUNT
	.align		4
        /*0000*/ 	.byte	0x04, 0x2f
        /*0002*/ 	.short	(.L_1 - .L_0)
	.align		4
.L_0:
        /*0004*/ 	.word	index@(triton_per_fused_cat_mean_0)
        /*0008*/ 	.word	0x00000015


	//----- nvinfo : EIATTR_MIN_STACK_SIZE
	.align		4
.L_1:
        /*000c*/ 	.byte	0x04, 0x12
        /*000e*/ 	.short	(.L_3 - .L_2)
	.align		4
.L_2:
        /*0010*/ 	.word	index@(triton_per_fused_cat_mean_0)
        /*0014*/ 	.word	0x00000000


	//----- nvinfo : EIATTR_FRAME_SIZE
	.align		4
.L_3:
        /*0018*/ 	.byte	0x04, 0x11
        /*001a*/ 	.short	(.L_5 - .L_4)
	.align		4
.L_4:
        /*001c*/ 	.word	index@(triton_per_fused_cat_mean_0)
        /*0020*/ 	.word	0x00000000


	//----- nvinfo : EIATTR_MIN_STACK_SIZE
	.align		4
.L_5:
        /*0024*/ 	.byte	0x04, 0x12
        /*0026*/ 	.short	(.L_7 - .L_6)
	.align		4
.L_6:
        /*0028*/ 	.word	index@(triton_per_fused_cat_mean_0)
        /*002c*/ 	.word	0x00000000
.L_7:


//--------------------- .nv.info.triton_per_fused_cat_mean_0 --------------------------
	.section	.nv.info.triton_per_fused_cat_mean_0,"",@"SHT_CUDA_INFO"
	.sectionflags	@""
	.align	4


	//----- nvinfo : EIATTR_CUDA_API_VERSION
	.align		4
        /*0000*/ 	.byte	0x04, 0x37
        /*0002*/ 	.short	(.L_9 - .L_8)
.L_8:
        /*0004*/ 	.word	0x0000007c


	//----- nvinfo : EIATTR_KPARAM_INFO
	.align		4
.L_9:
        /*0008*/ 	.byte	0x04, 0x17
        /*000a*/ 	.short	(.L_11 - .L_10)
.L_10:
        /*000c*/ 	.word	0x00000000
        /*0010*/ 	.short	0x0004
        /*0012*/ 	.short	0x001c
        /*0014*/ 	.byte	0x00, 0xf0, 0x11, 0x00


	//----- nvinfo : EIATTR_KPARAM_INFO
	.align		4
.L_11:
        /*0018*/ 	.byte	0x04, 0x17
        /*001a*/ 	.short	(.L_13 - .L_12)
.L_12:
        /*001c*/ 	.word	0x00000000
        /*0020*/ 	.short	0x0003
        /*0022*/ 	.short	0x0018
        /*0024*/ 	.byte	0x00, 0xf0, 0x11, 0x00


	//----- nvinfo : EIATTR_KPARAM_INFO
	.align		4
.L_13:
        /*0028*/ 	.byte	0x04, 0x17
        /*002a*/ 	.short	(.L_15 - .L_14)
.L_14:
        /*002c*/ 	.word	0x00000000
        /*0030*/ 	.short	0x0002
        /*0032*/ 	.short	0x0010
        /*0034*/ 	.byte	0x00, 0xf4, 0x21, 0x00


	//----- nvinfo : EIATTR_KPARAM_INFO
	.align		4
.L_15:
        /*0038*/ 	.byte	0x04, 0x17
        /*003a*/ 	.short	(.L_17 - .L_16)
.L_16:
        /*003c*/ 	.word	0x00000000
        /*0040*/ 	.short	0x0001
        /*0042*/ 	.short	0x0008
        /*0044*/ 	.byte	0x00, 0xf4, 0x21, 0x00


	//----- nvinfo : EIATTR_KPARAM_INFO
	.align		4
.L_17:
        /*0048*/ 	.byte	0x04, 0x17
        /*004a*/ 	.short	(.L_19 - .L_18)
.L_18:
        /*004c*/ 	.word	0x00000000
        /*0050*/ 	.short	0x0000
        /*0052*/ 	.short	0x0000
        /*0054*/ 	.byte	0x00, 0xf4, 0x21, 0x00


	//----- nvinfo : EIATTR_SPARSE_MMA_MASK
	.align		4
.L_19:
        /*0058*/ 	.byte	0x03, 0x50
        /*005a*/ 	.short	0x0000


	//----- nvinfo : EIATTR_MAXREG_COUNT
	.align		4
        /*005c*/ 	.byte	0x03, 0x1b
        /*005e*/ 	.short	0x00ff


	//----- nvinfo : EIATTR_COOP_GROUP_MASK_REGIDS
	.align		4
        /*0060*/ 	.byte	0x04, 0x29
        /*0062*/ 	.short	(.L_21 - .L_20)


	//   ....[0]....
.L_20:
        /*0064*/ 	.word	0xffffffff


	//   ....[1]....
        /*0068*/ 	.word	0xffffffff


	//   ....[2]....
        /*006c*/ 	.word	0xffffffff


	//----- nvinfo : EIATTR_COOP_GROUP_INSTR_OFFSETS
	.align		4
.L_21:
        /*0070*/ 	.byte	0x04, 0x28
        /*0072*/ 	.short	(.L_23 - .L_22)


	//   ....[0]....
.L_22:
        /*0074*/ 	.word	0x00000280


	//   ....[1]....
        /*0078*/ 	.word	0x000002b0


	//   ....[2]....
        /*007c*/ 	.word	0x000002e0


	//----- nvinfo : EIATTR_EXIT_INSTR_OFFSETS
	.align		4
.L_23:
        /*0080*/ 	.byte	0x04, 0x1c
        /*0082*/ 	.short	(.L_25 - .L_24)


	//   ....[0]....
.L_24:
        /*0084*/ 	.word	0x00000590


	//   ....[1]....
        /*0088*/ 	.word	0x000005c0


	//----- nvinfo : EIATTR_REQNTID
	.align		4
.L_25:
        /*008c*/ 	.byte	0x04, 0x10
        /*008e*/ 	.short	(.L_27 - .L_26)
.L_26:
        /*0090*/ 	.word	0x00000040
        /*0094*/ 	.word	0x00000001
        /*0098*/ 	.word	0x00000001


	//----- nvinfo : EIATTR_CBANK_PARAM_SIZE
	.align		4
.L_27:
        /*009c*/ 	.byte	0x03, 0x19
        /*009e*/ 	.short	0x0020


	//----- nvinfo : EIATTR_PARAM_CBANK
	.align		4
        /*00a0*/ 	.byte	0x04, 0x0a
        /*00a2*/ 	.short	(.L_29 - .L_28)
	.align		4
.L_28:
        /*00a4*/ 	.word	index@(.nv.constant0.triton_per_fused_cat_mean_0)
        /*00a8*/ 	.short	0x0210
        /*00aa*/ 	.short	0x0020


	//----- nvinfo : EIATTR_SW_WAR
	.align		4
.L_29:
        /*00ac*/ 	.byte	0x04, 0x36
        /*00ae*/ 	.short	(.L_31 - .L_30)
.L_30:
        /*00b0*/ 	.word	0x00000008
.L_31:


//--------------------- .nv.callgraph             --------------------------
	.section	.nv.callgraph,"",@"SHT_CUDA_CALLGRAPH"
	.align	4
	.sectionentsize	8
	.align		4
        /*0000*/ 	.word	0x00000000
	.align		4
        /*0004*/ 	.word	0xffffffff
	.align		4
        /*0008*/ 	.word	0x00000000
	.align		4
        /*000c*/ 	.word	0xfffffffe
	.align		4
        /*0010*/ 	.word	0x00000000
	.align		4
        /*0014*/ 	.word	0xfffffffd
	.align		4
        /*0018*/ 	.word	0x00000000
	.align		4
        /*001c*/ 	.word	0xfffffffc


//--------------------- .text.triton_per_fused_cat_mean_0 --------------------------
	.section	.text.triton_per_fused_cat_mean_0,"ax",@progbits
	.sectionflags	@"SHF_BARRIERS=1"
	.align	128
        .global         triton_per_fused_cat_mean_0
        .type           triton_per_fused_cat_mean_0,@function
        .size           triton_per_fused_cat_mean_0,(.L_x_1 - triton_per_fused_cat_mean_0)
        .other          triton_per_fused_cat_mean_0,@"STO_CUDA_ENTRY STV_DEFAULT"
triton_per_fused_cat_mean_0:
.text.triton_per_fused_cat_mean_0:
[----:B------:R-:W0:Y:S02]  /*0000*/  LDC R1, c[0x0][0x28] ;  /* 0x00000a00ff017b82 */ /* 0x000e240000000800 */
[----:B------:R-:W1:Y:S01]  /*0010*/  S2R R0, SR_TID.X ;  /* 0x0000000000007919 */ /* 0x000e620000002100 */
[----:B------:R-:W2:Y:S01]  /*0020*/  LDC.64 R6, c[0x0][0x210] ;  /* 0x00008400ff067b82 */ /* 0x000ea20000000a00 */
[----:B------:R-:W-:Y:S01]  /*0030*/  CS2R R12, SRZ ;  /* 0x00000000000c7805 */ /* 0x000fe2000001ff00 */
[----:B------:R-:W-:Y:S01]  /*0040*/  ULDC.64 UR6, c[0x0][0x208] ;  /* 0x0000820000067ab9 */ /* 0x000fe20000000a00 */
[----:B------:R-:W3:Y:S01]  /*0050*/  S2R R10, SR_CTAID.X ;  /* 0x00000000000a7919 */ /* 0x000ee20000002500 */
[----:B-1----:R-:W-:Y:S01]  /*0060*/  SHF.R.U32.HI R2, RZ, 0x3, R0 ;  /* 0x00000003ff027819 */ /* 0x002fe20000011600 */
[----:B------:R-:W-:Y:S02]  /*0070*/  IMAD.SHL.U32 R4, R0, 0x2, RZ ;  /* 0x0000000200047824 */ /* 0x000fe400078e00ff */
[----:B---3--:R-:W-:Y:S01]  /*0080*/  IMAD.SHL.U32 R5, R10, 0x8, RZ ;  /* 0x000000080a057824 */ /* 0x008fe200078e00ff */
[----:B------:R-:W-:Y:S02]  /*0090*/  SGXT.U32 R2, R2, 0x3 ;  /* 0x000000030202781a */ /* 0x000fe40000000000 */
[----:B------:R-:W-:-:S02]  /*00a0*/  LOP3.LUT R4, R4, 0xe, RZ, 0xc0, !PT ;  /* 0x0000000e04047812 */ /* 0x000fc400078ec0ff */
[----:B------:R-:W-:-:S04]  /*00b0*/  LOP3.LUT R3, R5, R2, RZ, 0xfc, !PT ;  /* 0x0000000205037212 */ /* 0x000fc800078efcff */
[C---:B------:R-:W-:Y:S01]  /*00c0*/  ISETP.GE.AND P0, PT, R3.reuse, 0x10, PT ;  /* 0x000000100300780c */ /* 0x040fe20003f06270 */
[----:B------:R-:W-:-:S04]  /*00d0*/  IMAD R3, R3, 0x10, R4 ;  /* 0x0000001003037824 */ /* 0x000fc800078e0204 */
[----:B--2---:R-:W-:-:S08]  /*00e0*/  IMAD.WIDE R6, R3, 0x4, R6 ;  /* 0x0000000403067825 */ /* 0x004fd000078e0206 */
[----:B------:R1:W2:Y:S01]  /*00f0*/  @!P0 LDG.E.64 R12, desc[UR6][R6.64] ;  /* 0x00000006060c8981 */ /* 0x0002a2000c1e1b00 */
[----:B------:R-:W3:Y:S01]  /*0100*/  S2UR UR5, SR_CgaCtaId ;  /* 0x00000000000579c3 */ /* 0x000ee20000008800 */
[----:B------:R-:W-:Y:S01]  /*0110*/  UMOV UR4, 0x400 ;  /* 0x0000040000047882 */ /* 0x000fe20000000000 */
[----:B------:R-:W-:Y:S02]  /*0120*/  LOP3.LUT R14, R5, 0x7, R0, 0xf8, !PT ;  /* 0x00000007050e7812 */ /* 0x000fe400078ef800 */
[----:B------:R-:W-:-:S04]  /*0130*/  SHF.R.S32.HI R10, RZ, 0x1c, R10 ;  /* 0x0000001cff0a7819 */ /* 0x000fc8000001140a */
[----:B------:R-:W-:Y:S02]  /*0140*/  SGXT R10, R10, 0x1 ;  /* 0x000000010a0a781a */ /* 0x000fe40000000200 */
[----:B-1----:R-:W-:Y:S02]  /*0150*/  LOP3.LUT R6, R0, 0x3f, RZ, 0xc0, !PT ;  /* 0x0000003f00067812 */ /* 0x002fe400078ec0ff */
[----:B------:R-:W-:Y:S02]  /*0160*/  SHF.R.U32.HI R7, RZ, 0x1, R0 ;  /* 0x00000001ff077819 */ /* 0x000fe40000011600 */
[----:B------:R-:W-:Y:S02]  /*0170*/  LOP3.LUT R11, R6, 0x40, RZ, 0xfc, !PT ;  /* 0x00000040060b7812 */ /* 0x000fe400078efcff */
[----:B------:R-:W-:Y:S02]  /*0180*/  LOP3.LUT R7, R7, 0x18, RZ, 0xc0, !PT ;  /* 0x0000001807077812 */ /* 0x000fe400078ec0ff */
[----:B------:R-:W-:-:S04]  /*0190*/  SHF.R.U32.HI R11, RZ, 0x1, R11 ;  /* 0x00000001ff0b7819 */ /* 0x000fc8000001160b */
[----:B------:R-:W-:Y:S01]  /*01a0*/  LOP3.LUT R11, R11, 0x38, RZ, 0xc0, !PT ;  /* 0x000000380b0b7812 */ /* 0x000fe200078ec0ff */
[----:B---3--:R-:W-:-:S06]  /*01b0*/  UPRMT UR4, UR5, 0x654, UR4 ;  /* 0x0000065405047896 */ /* 0x008fcc0008000004 */
[----:B------:R-:W-:Y:S01]  /*01c0*/  LEA R15, R2, UR4, 0x2 ;  /* 0x00000004020f7c11 */ /* 0x000fe2000f8e10ff */
[----:B------:R-:W-:Y:S02]  /*01d0*/  VIADD R7, R7, UR4 ;  /* 0x0000000407077c36 */ /* 0x000fe40008000000 */
[----:B------:R-:W-:Y:S02]  /*01e0*/  VIADD R11, R11, UR4 ;  /* 0x000000040b0b7c36 */ /* 0x000fe40008000000 */
[C---:B------:R-:W-:Y:S02]  /*01f0*/  IMAD R18, R6.reuse, 0x4, R7 ;  /* 0x0000000406127824 */ /* 0x040fe400078e0207 */
[----:B------:R-:W-:Y:S02]  /*0200*/  IMAD R7, R6, 0x4, R11 ;  /* 0x0000000406077824 */ /* 0x000fe400078e020b */
[----:B------:R-:W-:-:S05]  /*0210*/  IMAD.SHL.U32 R6, R0, 0x8, RZ ;  /* 0x0000000800067824 */ /* 0x000fca00078e00ff */
[----:B------:R-:W-:Y:S02]  /*0220*/  LOP3.LUT R2, R6, 0x1f8, RZ, 0xc0, !PT ;  /* 0x000001f806027812 */ /* 0x000fe400078ec0ff */
[----:B--2---:R-:W-:Y:S02]  /*0230*/  SEL R12, R12, RZ, !P0 ;  /* 0x000000ff0c0c7207 */ /* 0x004fe40004000000 */
[----:B------:R-:W-:-:S05]  /*0240*/  SEL R13, R13, RZ, !P0 ;  /* 0x000000ff0d0d7207 */ /* 0x000fca0004000000 */
[----:B------:R-:W-:-:S05]  /*0250*/  FADD R3, R12, R13 ;  /* 0x0000000d0c037221 */ /* 0x000fca0000000000 */
[----:B------:R-:W-:Y:S02]  /*0260*/  FSEL R3, R3, RZ, !P0 ;  /* 0x000000ff03037208 */ /* 0x000fe40004000000 */
[----:B------:R-:W-:-:S03]  /*0270*/  ISETP.GE.AND P0, PT, R14, 0x10, PT ;  /* 0x000000100e00780c */ /* 0x000fc60003f06270 */
[----:B------:R-:W1:Y:S02]  /*0280*/  SHFL.BFLY PT, R4, R3, 0x4, 0x1f ;  /* 0x0c801f0003047f89 */ /* 0x000e6400000e0000 */
[----:B-1----:R-:W-:Y:S01]  /*0290*/  FADD R4, R3, R4 ;  /* 0x0000000403047221 */ /* 0x002fe20000000000 */
[----:B------:R-:W-:-:S04]  /*02a0*/  LOP3.LUT R3, R0, 0x7, RZ, 0xc0, !PT ;  /* 0x0000000700037812 */ /* 0x000fc800078ec0ff */
[----:B------:R-:W1:Y:S01]  /*02b0*/  SHFL.BFLY PT, R9, R4, 0x2, 0x1f ;  /* 0x0c401f0004097f89 */ /* 0x000e6200000e0000 */
[----:B------:R-:W-:Y:S01]  /*02c0*/  LEA R6, R3, UR4, 0x2 ;  /* 0x0000000403067c11 */ /* 0x000fe2000f8e10ff */
[----:B-1----:R-:W-:-:S05]  /*02d0*/  FADD R9, R4, R9 ;  /* 0x0000000904097221 */ /* 0x002fca0000000000 */
[----:B------:R-:W1:Y:S02]  /*02e0*/  SHFL.BFLY PT, R8, R9, 0x1, 0x1f ;  /* 0x0c201f0009087f89 */ /* 0x000e6400000e0000 */
[----:B-1----:R-:W-:Y:S01]  /*02f0*/  FADD R4, R9, R8 ;  /* 0x0000000809047221 */ /* 0x002fe20000000000 */
[----:B------:R-:W-:Y:S02]  /*0300*/  LOP3.LUT R9, R0, 0x38, RZ, 0xc0, !PT ;  /* 0x0000003800097812 */ /* 0x000fe400078ec0ff */
[----:B------:R-:W-:Y:S02]  /*0310*/  SHF.R.U32.HI R8, RZ, 0x4, R0 ;  /* 0x00000004ff087819 */ /* 0x000fe40000011600 */
[----:B------:R1:W-:Y:S01]  /*0320*/  STS [R15], R4 ;  /* 0x000000040f007388 */ /* 0x0003e20000000800 */
[----:B------:R-:W-:Y:S02]  /*0330*/  IADD3 R17, R2, UR4, R9 ;  /* 0x0000000402117c10 */ /* 0x000fe4000fffe009 */
[----:B------:R-:W-:Y:S01]  /*0340*/  SGXT.U32 R2, R8, 0x2 ;  /* 0x000000020802781a */ /* 0x000fe20000000000 */
[----:B------:R-:W-:Y:S01]  /*0350*/  BAR.SYNC.DEFER_BLOCKING 0x0 ;  /* 0x0000000000007b1d */ /* 0x000fe20000010000 */
[----:B------:R-:W-:-:S02]  /*0360*/  LOP3.LUT R0, R0, 0xf, RZ, 0xc0, !PT ;  /* 0x0000000f00007812 */ /* 0x000fc400078ec0ff */
[----:B------:R-:W-:Y:S02]  /*0370*/  LOP3.LUT R11, R5, R2, RZ, 0xfc, !PT ;  /* 0x00000002050b7212 */ /* 0x000fe400078efcff */
[----:B------:R-:W-:-:S03]  /*0380*/  ISETP.EQ.AND P0, PT, R9, RZ, !P0 ;  /* 0x000000ff0900720c */ /* 0x000fc60004702270 */
[----:B-1----:R-:W1:Y:S01]  /*0390*/  LDC.64 R4, c[0x0][0x220] ;  /* 0x00008800ff047b82 */ /* 0x002e620000000a00 */
[----:B------:R-:W-:Y:S02]  /*03a0*/  SHF.R.S32.HI R2, RZ, 0x1f, R11 ;  /* 0x0000001fff027819 */ /* 0x000fe4000001140b */
[----:B------:R-:W-:Y:S02]  /*03b0*/  ISETP.GE.AND P1, PT, R11, 0x10, PT ;  /* 0x000000100b00780c */ /* 0x000fe40003f26270 */
[----:B------:R-:W-:-:S03]  /*03c0*/  LEA.HI R15, R2, R11, RZ, 0x2 ;  /* 0x0000000b020f7211 */ /* 0x000fc600078f10ff */
[----:B------:R-:W2:Y:S01]  /*03d0*/  LDC.64 R2, c[0x0][0x218] ;  /* 0x00008600ff027b82 */ /* 0x000ea20000000a00 */
[----:B------:R-:W-:Y:S02]  /*03e0*/  LOP3.LUT R16, R15, 0xffffffc, RZ, 0xc0, !PT ;  /* 0x0ffffffc0f107812 */ /* 0x000fe400078ec0ff */
[----:B------:R-:W-:Y:S01]  /*03f0*/  SHF.R.S32.HI R15, RZ, 0x2, R15 ;  /* 0x00000002ff0f7819 */ /* 0x000fe2000001140f */
[----:B------:R-:W-:Y:S04]  /*0400*/  LDS R6, [R6] ;  /* 0x0000000006067984 */ /* 0x000fe80000000800 */
[----:B------:R-:W-:Y:S06]  /*0410*/  BAR.SYNC.DEFER_BLOCKING 0x0 ;  /* 0x0000000000007b1d */ /* 0x000fec0000010000 */
[----:B------:R3:W-:Y:S02]  /*0420*/  STS.64 [R17], R12 ;  /* 0x0000000c11007388 */ /* 0x0007e40000000a00 */
[----:B------:R-:W-:Y:S01]  /*0430*/  BAR.SYNC.DEFER_BLOCKING 0x0 ;  /* 0x0000000000007b1d */ /* 0x000fe20000010000 */
[----:B---3--:R-:W-:Y:S01]  /*0440*/  SHF.R.S32.HI R17, RZ, 0x1f, R14 ;  /* 0x0000001fff117819 */ /* 0x008fe2000001140e */
[C---:B------:R-:W-:Y:S01]  /*0450*/  IMAD.IADD R13, R11.reuse, 0x1, -R16 ;  /* 0x000000010b0d7824 */ /* 0x040fe200078e0a10 */
[----:B------:R-:W-:-:S02]  /*0460*/  LOP3.LUT R11, R11, 0x4, RZ, 0xfc, !PT ;  /* 0x000000040b0b7812 */ /* 0x000fc400078efcff */
[----:B------:R-:W-:Y:S01]  /*0470*/  LEA.HI R17, R17, R14, RZ, 0x2 ;  /* 0x0000000e11117211 */ /* 0x000fe200078f10ff */
[----:B------:R-:W-:Y:S01]  /*0480*/  IMAD R0, R13, 0x10, R0 ;  /* 0x000000100d007824 */ /* 0x000fe200078e0200 */
[----:B------:R-:W-:Y:S02]  /*0490*/  LEA.HI R10, R10, R11, RZ, 0x2 ;  /* 0x0000000b0a0a7211 */ /* 0x000fe400078f10ff */
[----:B------:R-:W-:Y:S02]  /*04a0*/  ISETP.GE.AND P2, PT, R11, 0x10, PT ;  /* 0x000000100b00780c */ /* 0x000fe40003f46270 */
[----:B------:R-:W-:Y:S02]  /*04b0*/  LOP3.LUT R11, R17, 0xfffffffc, RZ, 0xc0, !PT ;  /* 0xfffffffc110b7812 */ /* 0x000fe400078ec0ff */
[----:B------:R-:W-:Y:S02]  /*04c0*/  SHF.R.S32.HI R10, RZ, 0x2, R10 ;  /* 0x00000002ff0a7819 */ /* 0x000fe4000001140a */
[----:B------:R-:W-:Y:S01]  /*04d0*/  SHF.R.S32.HI R17, RZ, 0x2, R17 ;  /* 0x00000002ff117819 */ /* 0x000fe20000011411 */
[----:B------:R-:W-:Y:S01]  /*04e0*/  IMAD.IADD R14, R14, 0x1, -R11 ;  /* 0x000000010e0e7824 */ /* 0x000fe200078e0a0b */
[----:B------:R-:W3:Y:S01]  /*04f0*/  LDS R8, [R18] ;  /* 0x0000000012087984 */ /* 0x000ee20000000800 */
[----:B------:R-:W-:-:S02]  /*0500*/  IMAD R11, R15, 0x54, R0 ;  /* 0x000000540f0b7824 */ /* 0x000fc400078e0200 */
[----:B------:R-:W-:Y:S01]  /*0510*/  IMAD R13, R10, 0x54, R0 ;  /* 0x000000540a0d7824 */ /* 0x000fe200078e0200 */
[----:B------:R-:W4:Y:S01]  /*0520*/  LDS R7, [R7+0x100] ;  /* 0x0001000007077984 */ /* 0x000f220000000800 */
[----:B--2---:R-:W-:-:S04]  /*0530*/  IMAD.WIDE R10, R11, 0x4, R2 ;  /* 0x000000040b0a7825 */ /* 0x004fc800078e0202 */
[----:B------:R-:W-:-:S04]  /*0540*/  IMAD.WIDE R2, R13, 0x4, R2 ;  /* 0x000000040d027825 */ /* 0x000fc800078e0202 */
[----:B------:R-:W-:-:S04]  /*0550*/  IMAD R17, R17, 0x54, R14 ;  /* 0x0000005411117824 */ /* 0x000fc800078e020e */
[----:B-1----:R-:W-:Y:S01]  /*0560*/  IMAD.WIDE R4, R17, 0x4, R4 ;  /* 0x0000000411047825 */ /* 0x002fe200078e0204 */
[----:B---3--:R1:W-:Y:S04]  /*0570*/  @!P1 STG.E desc[UR6][R10.64], R8 ;  /* 0x000000080a009986 */ /* 0x0083e8000c101906 */
[----:B----4-:R1:W-:Y:S01]  /*0580*/  @!P2 STG.E desc[UR6][R2.64], R7 ;  /* 0x000000070200a986 */ /* 0x0103e2000c101906 */
[----:B------:R-:W-:Y:S05]  /*0590*/  @!P0 EXIT ;  /* 0x000000000000894d */ /* 0x000fea0003800000 */
[----:B-1----:R-:W-:-:S05]  /*05a0*/  FMUL R3, R6, 0.0625 ;  /* 0x3d80000006037820 */ /* 0x002fca0000400000 */
[----:B------:R-:W-:Y:S01]  /*05b0*/  STG.E desc[UR6][R4.64], R3 ;  /* 0x0000000304007986 */ /* 0x000fe2000c101906 */
[----:B------:R-:W-:Y:S05]  /*05c0*/  EXIT ;  /* 0x000000000000794d */ /* 0x000fea0003800000 */
.L_x_0:
[----:B------:R-:W-:-:S00]  /*05d0*/  BRA `(.L_x_0) ;  /* 0xfffffffc00fc7947 */ /* 0x000fc0000383ffff */
[----:B------:R-:W-:-:S00]  /*05e0*/  NOP ;  /* 0x0000000000007918 */ /* 0x000fc00000000000 */
        /* <DEDUP_REMOVED lines=9> */
.L_x_1:


//--------------------- .nv.shared.triton_per_fused_cat_mean_0 --------------------------
	.section	.nv.shared.triton_per_fused_cat_mean_0,"aw",@nobits
	.sectionflags	@""
	.align	16
	.zero		1024


//--------------------- .nv.constant0.triton_per_fused_cat_mean_0 --------------------------
	.section	.nv.constant0.triton_per_fused_cat_mean_0,"a",@progbits
	.sectionflags	@""
	.align	4
.nv.constant0.triton_per_fused_cat_mean_0:
	.zero		560
